	.headerflags	@"EF_CUDA_TEXMODE_UNIFIED EF_CUDA_64BIT_ADDRESS EF_CUDA_ACCELERATORS EF_CUDA_SM90 EF_CUDA_VIRTUAL_SM(EF_CUDA_SM90)"
	.elftype	@"ET_EXEC"


//--------------------- .nv.info                  --------------------------
	.section	.nv.info,"",@"SHT_CUDA_INFO"
	.align	4


	//----- nvinfo : EIATTR_REGCOUNT
	.align		4
        /*0000*/ 	.byte	0x04, 0x2f
        /*0002*/ 	.short	(.L_3 - .L_2)
	.align		4
.L_2:
        /*0004*/ 	.word	index@(triton_poi_fused_add_cat_div_sqrt_33)
        /*0008*/ 	.word	0x00000014


	//----- nvinfo : EIATTR_MIN_STACK_SIZE
	.align		4
.L_3:
        /*000c*/ 	.byte	0x04, 0x12
        /*000e*/ 	.short	(.L_5 - .L_4)
	.align		4
.L_4:
        /*0010*/ 	.word	index@(triton_poi_fused_add_cat_div_sqrt_33)
        /*0014*/ 	.word	0x00000000


	//----- nvinfo : EIATTR_FRAME_SIZE
	.align		4
.L_5:
        /*0018*/ 	.byte	0x04, 0x11
        /*001a*/ 	.short	(.L_7 - .L_6)
	.align		4
.L_6:
        /*001c*/ 	.word	index@(triton_poi_fused_add_cat_div_sqrt_33)
        /*0020*/ 	.word	0x00000000


	//----- nvinfo : EIATTR_MIN_STACK_SIZE
	.align		4
.L_7:
        /*0024*/ 	.byte	0x04, 0x12
        /*0026*/ 	.short	(.L_9 - .L_8)
	.align		4
.L_8:
        /*0028*/ 	.word	index@(triton_poi_fused_add_cat_div_sqrt_33)
        /*002c*/ 	.word	0x00000000
.L_9:


//--------------------- .nv.info.triton_poi_fused_add_cat_div_sqrt_33 --------------------------
	.section	.nv.info.triton_poi_fused_add_cat_div_sqrt_33,"",@"SHT_CUDA_INFO"
	.sectionflags	@""
	.align	4


	//----- nvinfo : EIATTR_CUDA_API_VERSION
	.align		4
        /*0000*/ 	.byte	0x04, 0x37
        /*0002*/ 	.short	(.L_11 - .L_10)
.L_10:
        /*0004*/ 	.word	0x0000007c


	//----- nvinfo : EIATTR_KPARAM_INFO
	.align		4
.L_11:
        /*0008*/ 	.byte	0x04, 0x17
        /*000a*/ 	.short	(.L_13 - .L_12)
.L_12:
        /*000c*/ 	.word	0x00000000
        /*0010*/ 	.short	0x0006
        /*0012*/ 	.short	0x0030
        /*0014*/ 	.byte	0x00, 0xf0, 0x11, 0x00


	//----- nvinfo : EIATTR_KPARAM_INFO
	.align		4
.L_13:
        /*0018*/ 	.byte	0x04, 0x17
        /*001a*/ 	.short	(.L_15 - .L_14)
.L_14:
        /*001c*/ 	.word	0x00000000
        /*0020*/ 	.short	0x0005
        /*0022*/ 	.short	0x0028
        /*0024*/ 	.byte	0x00, 0xf4, 0x21, 0x00


	//----- nvinfo : EIATTR_KPARAM_INFO
	.align		4
.L_15:
        /*0028*/ 	.byte	0x04, 0x17
        /*002a*/ 	.short	(.L_17 - .L_16)
.L_16:
        /*002c*/ 	.word	0x00000000
        /*0030*/ 	.short	0x0004
        /*0032*/ 	.short	0x0020
        /*0034*/ 	.byte	0x00, 0xf4, 0x21, 0x00


	//----- nvinfo : EIATTR_KPARAM_INFO
	.align		4
.L_17:
        /*0038*/ 	.byte	0x04, 0x17
        /*003a*/ 	.short	(.L_19 - .L_18)
.L_18:
        /*003c*/ 	.word	0x00000000
        /*0040*/ 	.short	0x0003
        /*0042*/ 	.short	0x0018
        /*0044*/ 	.byte	0x00, 0xf4, 0x21, 0x00


	//----- nvinfo : EIATTR_KPARAM_INFO
	.align		4
.L_19:
        /*0048*/ 	.byte	0x04, 0x17
        /*004a*/ 	.short	(.L_21 - .L_20)
.L_20:
        /*004c*/ 	.word	0x00000000
        /*0050*/ 	.short	0x0002
        /*0052*/ 	.short	0x0010
        /*0054*/ 	.byte	0x00, 0xf4, 0x21, 0x00


	//----- nvinfo : EIATTR_KPARAM_INFO
	.align		4
.L_21:
        /*0058*/ 	.byte	0x04, 0x17
        /*005a*/ 	.short	(.L_23 - .L_22)
.L_22:
        /*005c*/ 	.word	0x00000000
        /*0060*/ 	.short	0x0001
        /*0062*/ 	.short	0x0008
        /*0064*/ 	.byte	0x00, 0xf4, 0x21, 0x00


	//----- nvinfo : EIATTR_KPARAM_INFO
	.align		4
.L_23:
        /*0068*/ 	.byte	0x04, 0x17
        /*006a*/ 	.short	(.L_25 - .L_24)
.L_24:
        /*006c*/ 	.word	0x00000000
        /*0070*/ 	.short	0x0000
        /*0072*/ 	.short	0x0000
        /*0074*/ 	.byte	0x00, 0xf4, 0x21, 0x00


	//----- nvinfo : EIATTR_SPARSE_MMA_MASK
	.align		4
.L_25:
        /*0078*/ 	.byte	0x03, 0x50
        /*007a*/ 	.short	0x0000


	//----- nvinfo : EIATTR_MAXREG_COUNT
	.align		4
        /*007c*/ 	.byte	0x03, 0x1b
        /*007e*/ 	.short	0x00ff


	//----- nvinfo : EIATTR_EXIT_INSTR_OFFSETS
	.align		4
        /*0080*/ 	.byte	0x04, 0x1c
        /*0082*/ 	.short	(.L_27 - .L_26)


	//   ....[0]....
.L_26:
        /*0084*/ 	.word	0x00000410


	//   ....[1]....
        /*0088*/ 	.word	0x00000430


	//----- nvinfo : EIATTR_REQNTID
	.align		4
.L_27:
        /*008c*/ 	.byte	0x04, 0x10
        /*008e*/ 	.short	(.L_29 - .L_28)
.L_28:
        /*0090*/ 	.word	0x00000080
        /*0094*/ 	.word	0x00000001
        /*0098*/ 	.word	0x00000001


	//----- nvinfo : EIATTR_CBANK_PARAM_SIZE
	.align		4
.L_29:
        /*009c*/ 	.byte	0x03, 0x19
        /*009e*/ 	.short	0x0034


	//----- nvinfo : EIATTR_PARAM_CBANK
	.align		4
        /*00a0*/ 	.byte	0x04, 0x0a
        /*00a2*/ 	.short	(.L_31 - .L_30)
	.align		4
.L_30:
        /*00a4*/ 	.word	index@(.nv.constant0.triton_poi_fused_add_cat_div_sqrt_33)
        /*00a8*/ 	.short	0x0210
        /*00aa*/ 	.short	0x0034


	//----- nvinfo : EIATTR_SW_WAR
	.align		4
.L_31:
        /*00ac*/ 	.byte	0x04, 0x36
        /*00ae*/ 	.short	(.L_33 - .L_32)
.L_32:
        /*00b0*/ 	.word	0x00000008
.L_33:


//--------------------- .nv.callgraph             --------------------------
	.section	.nv.callgraph,"",@"SHT_CUDA_CALLGRAPH"
	.align	4
	.sectionentsize	8
	.align		4
        /*0000*/ 	.word	0x00000000
	.align		4
        /*0004*/ 	.word	0xffffffff
	.align		4
        /*0008*/ 	.word	0x00000000
	.align		4
        /*000c*/ 	.word	0xfffffffe
	.align		4
        /*0010*/ 	.word	0x00000000
	.align		4
        /*0014*/ 	.word	0xfffffffd
	.align		4
        /*0018*/ 	.word	0x00000000
	.align		4
        /*001c*/ 	.word	0xfffffffc


//--------------------- .nv.constant4             --------------------------
	.section	.nv.constant4,"a",@progbits
	.align	8
	.align		8
.nv.constant4:
        /*0000*/ 	.dword	_$_str
	.align		8
        /*0008*/ 	.dword	_$_str_$_2


//--------------------- .text.triton_poi_fused_add_cat_div_sqrt_33 --------------------------
	.section	.text.triton_poi_fused_add_cat_div_sqrt_33,"ax",@progbits
	.align	128
        .global         triton_poi_fused_add_cat_div_sqrt_33
        .type           triton_poi_fused_add_cat_div_sqrt_33,@function
        .size           triton_poi_fused_add_cat_div_sqrt_33,(.L_x_1 - triton_poi_fused_add_cat_div_sqrt_33)
        .other          triton_poi_fused_add_cat_div_sqrt_33,@"STO_CUDA_ENTRY STV_DEFAULT"
triton_poi_fused_add_cat_div_sqrt_33:
.text.triton_poi_fused_add_cat_div_sqrt_33:
[----:B------:R-:W0:Y:S02]  /*0000*/  LDC R1, c[0x0][0x28] ;  /* 0x00000a00ff017b82 */ /* 0x000e240000000800 */
[----:B------:R-:W1:Y:S01]  /*0010*/  S2R R0, SR_TID.X ;  /* 0x0000000000007919 */ /* 0x000e620000002100 */
[----:B------:R-:W2:Y:S01]  /*0020*/  LDC.64 R10, c[0x0][0x230] ;  /* 0x00008c00ff0a7b82 */ /* 0x000ea20000000a00 */
[----:B------:R-:W-:Y:S01]  /*0030*/  IMAD.MOV.U32 R4, RZ, RZ, RZ ;  /* 0x000000ffff047224 */ /* 0x000fe200078e00ff */
[----:B------:R-:W-:Y:S01]  /*0040*/  ULDC.64 UR4, c[0x0][0x208] ;  /* 0x0000820000047ab9 */ /* 0x000fe20000000a00 */
[----:B------:R-:W3:Y:S01]  /*0050*/  S2R R3, SR_CTAID.X ;  /* 0x0000000000037919 */ /* 0x000ee20000002500 */
[----:B------:R-:W-:-:S04]  /*0060*/  ULDC.64 UR6, c[0x0][0x220] ;  /* 0x0000880000067ab9 */ /* 0x000fc80000000a00 */
[----:B------:R-:W4:Y:S08]  /*0070*/  LDC.64 R6, c[0x0][0x210] ;  /* 0x00008400ff067b82 */ /* 0x000f300000000a00 */
[----:B------:R-:W5:Y:S01]  /*0080*/  LDC.64 R8, c[0x0][0x218] ;  /* 0x00008600ff087b82 */ /* 0x000f620000000a00 */
[----:B-1----:R-:W-:-:S05]  /*0090*/  LOP3.LUT R0, R0, 0x7f, RZ, 0xc0, !PT ;  /* 0x0000007f00007812 */ /* 0x002fca00078ec0ff */
[----:B---3--:R-:W-:-:S04]  /*00a0*/  IMAD R0, R3, 0x80, R0 ;  /* 0x0000008003007824 */ /* 0x008fc800078e0200 */
[C---:B------:R-:W-:Y:S01]  /*00b0*/  IMAD.HI R2, R0.reuse, 0x38e38e39, RZ ;  /* 0x38e38e3900027827 */ /* 0x040fe200078e02ff */
[----:B------:R-:W-:-:S04]  /*00c0*/  ISETP.GE.AND P0, PT, R0, 0x4800, PT ;  /* 0x000048000000780c */ /* 0x000fc80003f06270 */
[----:B------:R-:W-:-:S04]  /*00d0*/  SHF.R.U32.HI R3, RZ, 0x1f, R2 ;  /* 0x0000001fff037819 */ /* 0x000fc80000011602 */
[CC--:B------:R-:W-:Y:S02]  /*00e0*/  LEA.HI.SX32 R5, R2.reuse, R3.reuse, 0x1f ;  /* 0x0000000302057211 */ /* 0x0c0fe400078ffaff */
[----:B------:R-:W-:-:S03]  /*00f0*/  LEA.HI.SX32 R3, R2, R3, 0x16 ;  /* 0x0000000302037211 */ /* 0x000fc600078fb2ff */
[----:B------:R-:W-:-:S04]  /*0100*/  IMAD R2, R5, -0x9, R0 ;  /* 0xfffffff705027824 */ /* 0x000fc800078e0200 */
[----:B------:R-:W-:Y:S01]  /*0110*/  IMAD R13, R3, 0x9, R2 ;  /* 0x00000009030d7824 */ /* 0x000fe200078e0202 */
[----:B------:R-:W-:-:S03]  /*0120*/  SHF.R.S32.HI R2, RZ, 0x1f, R5 ;  /* 0x0000001fff027819 */ /* 0x000fc60000011405 */
[----:B--2---:R-:W-:-:S05]  /*0130*/  IMAD.WIDE R10, R13, 0x4, R10 ;  /* 0x000000040d0a7825 */ /* 0x004fca00078e020a */
[----:B------:R1:W2:Y:S01]  /*0140*/  @!P0 LDG.E.EL R4, desc[UR4][R10.64] ;  /* 0x000000040a048981 */ /* 0x0002a2000c2e1900 */
[----:B------:R-:W-:Y:S01]  /*0150*/  LEA.HI R12, R2, R5, RZ, 0x9 ;  /* 0x00000005020c7211 */ /* 0x000fe200078f48ff */
[----:B------:R-:W-:Y:S01]  /*0160*/  IMAD.SHL.U32 R14, R13, 0x100, RZ ;  /* 0x000001000d0e7824 */ /* 0x000fe200078e00ff */
[----:B------:R-:W3:Y:S01]  /*0170*/  LDC.64 R2, c[0x0][0x228] ;  /* 0x00008a00ff027b82 */ /* 0x000ee20000000a00 */
[----:B------:R-:W-:Y:S01]  /*0180*/  IMAD.MOV.U32 R16, RZ, RZ, RZ ;  /* 0x000000ffff107224 */ /* 0x000fe200078e00ff */
[----:B------:R-:W-:-:S05]  /*0190*/  LOP3.LUT R12, R12, 0xfffffe00, RZ, 0xc0, !PT ;  /* 0xfffffe000c0c7812 */ /* 0x000fca00078ec0ff */
[----:B------:R-:W-:Y:S01]  /*01a0*/  IMAD.IADD R5, R5, 0x1, -R12 ;  /* 0x0000000105057824 */ /* 0x000fe200078e0a0c */
[----:B------:R-:W-:-:S03]  /*01b0*/  SHF.R.S32.HI R12, RZ, 0x1f, R14 ;  /* 0x0000001fff0c7819 */ /* 0x000fc6000001140e */
[C---:B------:R-:W-:Y:S01]  /*01c0*/  IMAD.IADD R13, R5.reuse, 0x1, R14 ;  /* 0x00000001050d7824 */ /* 0x040fe200078e020e */
[C---:B------:R-:W-:Y:S01]  /*01d0*/  ISETP.GE.AND P2, PT, R5.reuse, 0x100, PT ;  /* 0x000001000500780c */ /* 0x040fe20003f46270 */
[----:B-----5:R-:W-:Y:S01]  /*01e0*/  IMAD.WIDE R8, R5, 0x4, R8 ;  /* 0x0000000405087825 */ /* 0x020fe200078e0208 */
[----:B------:R-:W-:Y:S02]  /*01f0*/  IADD3 R15, P1, R5, R14, RZ ;  /* 0x0000000e050f7210 */ /* 0x000fe40007f3e0ff */
[----:B------:R-:W-:Y:S01]  /*0200*/  ISETP.LT.AND P3, PT, R0, 0x4800, !P2 ;  /* 0x000048000000780c */ /* 0x000fe20005761270 */
[----:B----4-:R-:W-:Y:S01]  /*0210*/  IMAD.WIDE R6, R13, 0x4, R6 ;  /* 0x000000040d067825 */ /* 0x010fe200078e0206 */
[C---:B------:R-:W-:Y:S02]  /*0220*/  LEA.HI.X.SX32 R12, R5.reuse, R12, 0x1, P1 ;  /* 0x0000000c050c7211 */ /* 0x040fe400008f0eff */
[----:B------:R-:W-:Y:S02]  /*0230*/  ISETP.GT.AND P4, PT, R5, 0xff, !P0 ;  /* 0x000000ff0500780c */ /* 0x000fe40004784270 */
[----:B-1----:R-:W-:-:S04]  /*0240*/  LEA R10, P1, R15, UR6, 0x2 ;  /* 0x000000060f0a7c11 */ /* 0x002fc8000f8210ff */
[----:B------:R-:W-:Y:S02]  /*0250*/  LEA.HI.X R11, R15, UR7, R12, 0x2, P1 ;  /* 0x000000070f0b7c11 */ /* 0x000fe400088f140c */
[----:B------:R-:W-:Y:S01]  /*0260*/  CS2R R14, SRZ ;  /* 0x00000000000e7805 */ /* 0x000fe2000001ff00 */
[----:B---3--:R-:W-:Y:S02]  /*0270*/  IMAD.WIDE R12, R5, 0x4, R2 ;  /* 0x00000004050c7825 */ /* 0x008fe400078e0202 */
[----:B------:R-:W1:Y:S02]  /*0280*/  LDC.64 R2, c[0x0][0x238] ;  /* 0x00008e00ff027b82 */ /* 0x000e640000000a00 */
[----:B------:R-:W-:Y:S01]  /*0290*/  IMAD.MOV.U32 R5, RZ, RZ, RZ ;  /* 0x000000ffff057224 */ /* 0x000fe200078e00ff */
[----:B------:R-:W3:Y:S04]  /*02a0*/  @P3 LDG.E.EL R15, desc[UR4][R8.64] ;  /* 0x00000004080f3981 */ /* 0x000ee8000c2e1900 */
[----:B------:R-:W4:Y:S04]  /*02b0*/  @P3 LDG.E.EL R14, desc[UR4][R6.64] ;  /* 0x00000004060e3981 */ /* 0x000f28000c2e1900 */
[----:B------:R-:W5:Y:S04]  /*02c0*/  @P4 LDG.E.EL R16, desc[UR4][R12.64+-0x400] ;  /* 0xfffc00040c104981 */ /* 0x000f68000c2e1900 */
[----:B------:R-:W5:Y:S01]  /*02d0*/  @P4 LDG.E.EL R5, desc[UR4][R10.64+-0x400] ;  /* 0xfffc00040a054981 */ /* 0x000f62000c2e1900 */
[----:B-1----:R-:W-:-:S04]  /*02e0*/  IMAD.WIDE R2, R0, 0x4, R2 ;  /* 0x0000000400027825 */ /* 0x002fc800078e0202 */
[----:B--2---:R-:W-:-:S06]  /*02f0*/  FADD R4, R4, 9.9999997171806853657e-10 ;  /* 0x3089705f04047421 */ /* 0x004fcc0000000000 */
[----:B------:R-:W1:Y:S02]  /*0300*/  MUFU.SQRT R4, R4 ;  /* 0x0000000400047308 */ /* 0x000e640000002000 */
[----:B-1----:R-:W-:-:S05]  /*0310*/  FADD R17, R4, 1.00000001335143196e-10 ;  /* 0x2edbe6ff04117421 */ /* 0x002fca0000000000 */
[----:B------:R-:W-:Y:S02]  /*0320*/  FSETP.GT.AND P1, PT, R17, 8.50705917302346158658e+37, PT ;  /* 0x7e8000001100780b */ /* 0x000fe40003f24000 */
[----:B---3--:R-:W-:-:S11]  /*0330*/  SEL R15, R15, RZ, P3 ;  /* 0x000000ff0f0f7207 */ /* 0x008fd60001800000 */
[----:B------:R-:W-:Y:S01]  /*0340*/  @P1 FMUL R17, R17, 0.25 ;  /* 0x3e80000011111820 */ /* 0x000fe20000400000 */
[----:B----4-:R-:W-:-:S03]  /*0350*/  SEL R14, R14, RZ, P3 ;  /* 0x000000ff0e0e7207 */ /* 0x010fc60001800000 */
[----:B------:R-:W1:Y:S01]  /*0360*/  MUFU.RCP R4, R17 ;  /* 0x0000001100047308 */ /* 0x000e620000001000 */
[----:B-----5:R-:W-:Y:S02]  /*0370*/  SEL R16, R16, RZ, P4 ;  /* 0x000000ff10107207 */ /* 0x020fe40002000000 */
[C---:B------:R-:W-:Y:S02]  /*0380*/  FSETP.GEU.AND P3, PT, R14.reuse, -R15, PT ;  /* 0x8000000f0e00720b */ /* 0x040fe40003f6e000 */
[----:B------:R-:W-:Y:S01]  /*0390*/  SEL R7, R5, RZ, P4 ;  /* 0x000000ff05077207 */ /* 0x000fe20002000000 */
[----:B------:R-:W-:-:S03]  /*03a0*/  FADD R5, R14, R15 ;  /* 0x0000000f0e057221 */ /* 0x000fc60000000000 */
[C---:B------:R-:W-:Y:S01]  /*03b0*/  FSETP.GEU.AND P4, PT, R7.reuse, -R16, PT ;  /* 0x800000100700720b */ /* 0x040fe20003f8e000 */
[----:B------:R-:W-:Y:S01]  /*03c0*/  FADD R16, R7, R16 ;  /* 0x0000001007107221 */ /* 0x000fe20000000000 */
[----:B------:R-:W-:-:S04]  /*03d0*/  FSEL R5, R5, RZ, P3 ;  /* 0x000000ff05057208 */ /* 0x000fc80001800000 */
[----:B------:R-:W-:-:S05]  /*03e0*/  @P2 FSEL R5, R16, RZ, P4 ;  /* 0x000000ff10052208 */ /* 0x000fca0002000000 */
[----:B------:R-:W-:-:S04]  /*03f0*/  @P1 FMUL R5, R5, 0.25 ;  /* 0x3e80000005051820 */ /* 0x000fc80000400000 */
[----:B-1----:R-:W-:Y:S01]  /*0400*/  FMUL R5, R4, R5 ;  /* 0x0000000504057220 */ /* 0x002fe20000400000 */
[----:B------:R-:W-:Y:S06]  /*0410*/  @P0 EXIT ;  /* 0x000000000000094d */ /* 0x000fec0003800000 */
[----:B------:R-:W-:Y:S01]  /*0420*/  STG.E desc[UR4][R2.64], R5 ;  /* 0x0000000502007986 */ /* 0x000fe2000c101904 */
[----:B------:R-:W-:Y:S05]  /*0430*/  EXIT ;  /* 0x000000000000794d */ /* 0x000fea0003800000 */
.L_x_0:
[----:B------:R-:W-:-:S00]  /*0440*/  BRA `(.L_x_0) ;  /* 0xfffffffc00fc7947 */ /* 0x000fc0000383ffff */
[----:B------:R-:W-:-:S00]  /*0450*/  NOP ;  /* 0x0000000000007918 */ /* 0x000fc00000000000 */
        /* <DEDUP_REMOVED lines=10> */
.L_x_1:


//--------------------- .nv.global.init           --------------------------
	.section	.nv.global.init,"aw",@progbits
.nv.global.init:
	.type		_$_str,@object
	.size		_$_str,(_$_str_$_2 - _$_str)
_$_str:
        /*0000*/ 	.byte	0x5f, 0x5f, 0x43, 0x55, 0x44, 0x41, 0x5f, 0x46, 0x54, 0x5a, 0x00
	.type		_$_str_$_2,@object
	.size		_$_str_$_2,(.L_1 - _$_str_$_2)
_$_str_$_2:
        /*000b*/ 	.byte	0x5f, 0x5f, 0x43, 0x55, 0x44, 0x41, 0x5f, 0x50, 0x52, 0x45, 0x43, 0x5f, 0x53, 0x51, 0x52, 0x54
        /*001b*/ 	.byte	0x00
.L_1:


//--------------------- .nv.constant0.triton_poi_fused_add_cat_div_sqrt_33 --------------------------
	.section	.nv.constant0.triton_poi_fused_add_cat_div_sqrt_33,"a",@progbits
	.sectionflags	@""
	.align	4
.nv.constant0.triton_poi_fused_add_cat_div_sqrt_33:
	.zero		580
